//
// Generated by NVIDIA NVVM Compiler
//
// Compiler Build ID: CL-36424714
// Cuda compilation tools, release 13.0, V13.0.88
// Based on NVVM 20.0.0
//

.version 9.0
.target sm_100
.address_size 64

	// .globl	default_function_kernel

.visible .entry default_function_kernel(
	.param .u64 .ptr .align 1 default_function_kernel_param_0,
	.param .u64 .ptr .align 1 default_function_kernel_param_1
)
.maxntid 20
{
	.reg .pred 	%p<3>;
	.reg .b16 	%rs<2>;
	.reg .b32 	%r<6>;
	.reg .b32 	%f<2>;
	.reg .b64 	%rd<9>;

	ld.param.u64 	%rd1, [default_function_kernel_param_0];
	ld.param.u64 	%rd2, [default_function_kernel_param_1];
	mov.u32 	%r1, %ctaid.x;
	mov.u32 	%r2, %tid.x;
	shr.u32 	%r3, %r2, 1;
	mad.lo.s32 	%r4, %r1, 10, %r3;
	setp.gt.u32 	%p1, %r4, 1000;
	@%p1 bra 	$L__BB0_2;
	cvta.to.global.u64 	%rd3, %rd2;
	cvta.to.global.u64 	%rd4, %rd1;
	mad.lo.s32 	%r5, %r1, 20, %r2;
	cvt.u64.u32 	%rd5, %r5;
	mul.wide.u32 	%rd6, %r5, 4;
	add.s64 	%rd7, %rd3, %rd6;
	ld.global.nc.f32 	%f1, [%rd7];
	setp.nan.f32 	%p2, %f1, %f1;
	selp.u16 	%rs1, 1, 0, %p2;
	add.s64 	%rd8, %rd4, %rd5;
	st.global.u8 	[%rd8], %rs1;
$L__BB0_2:
	ret;

}


// ===== COMPILED SASS (sm_100) =====

	.target	sm_100

	.elftype	@"ET_EXEC"


//--------------------- .note.nv.tkinfo           --------------------------
	.section	.note.nv.tkinfo,"",@"SHT_NOTE"
	.sectionflags	@"SHF_NOTE_NV_TKINFO"
	.tkinfo
        /*0018*/ 	.word	0x00000002
        /*0030*/ 	.string	""
        /*0030*/ 	.string	"ptxas"
        /*0030*/ 	.string	"Cuda compilation tools, release 13.0, V13.0.88"
        /*0030*/ 	.string	"Build cuda_13.0.r13.0/compiler.36424714_0"
        /*0030*/ 	.string	"-arch sm_100 -m 64 "



//--------------------- .note.nv.cuinfo           --------------------------
	.section	.note.nv.cuinfo,"",@"SHT_NOTE"
	.sectionflags	@"SHF_NOTE_NV_CUINFO"
        /*0018*/ 	.short	0x0002
        /*001a*/ 	.short	0x0064
        /*001c*/ 	.short	0x0082
	.zero		2


//--------------------- .nv.info                  --------------------------
	.section	.nv.info,"",@"SHT_CUDA_INFO"
	.align	4


	//----- nvinfo : EIATTR_REGCOUNT
	.align		4
        /*0000*/ 	.byte	0x04, 0x2f
        /*0002*/ 	.short	(.L_1 - .L_0)
	.align		4
.L_0:
        /*0004*/ 	.word	index@(default_function_kernel)
        /*0008*/ 	.word	0x0000000a


	//----- nvinfo : EIATTR_FRAME_SIZE
	.align		4
.L_1:
        /*000c*/ 	.byte	0x04, 0x11
        /*000e*/ 	.short	(.L_3 - .L_2)
	.align		4
.L_2:
        /*0010*/ 	.word	index@(default_function_kernel)
        /*0014*/ 	.word	0x00000000


	//----- nvinfo : EIATTR_MIN_STACK_SIZE
	.align		4
.L_3:
        /*0018*/ 	.byte	0x04, 0x12
        /*001a*/ 	.short	(.L_5 - .L_4)
	.align		4
.L_4:
        /*001c*/ 	.word	index@(default_function_kernel)
        /*0020*/ 	.word	0x00000000
.L_5:


//--------------------- .nv.compat                --------------------------
	.section	.nv.compat,"",@"SHT_CUDA_COMPAT_INFO"
	.align	4
        /*0000*/ 	.byte	0x02, 0x09, 0x00, 0x00, 0x02, 0x02, 0x01, 0x00, 0x02, 0x05, 0x05, 0x00, 0x03, 0x07, 0x01, 0x01
        /*0010*/ 	.byte	0x02, 0x03, 0x00, 0x00, 0x02, 0x06, 0x01, 0x00, 0x04, 0x0b, 0x08, 0x00, 0x09, 0x00, 0x00, 0x00
        /*0020*/ 	.byte	0x00, 0x00, 0x00, 0x00


//--------------------- .nv.info.default_function_kernel --------------------------
	.section	.nv.info.default_function_kernel,"",@"SHT_CUDA_INFO"
	.sectionflags	@""
	.align	4


	//----- nvinfo : EIATTR_CUDA_API_VERSION
	.align		4
        /*0000*/ 	.byte	0x04, 0x37
        /*0002*/ 	.short	(.L_7 - .L_6)
.L_6:
        /*0004*/ 	.word	0x00000082


	//----- nvinfo : EIATTR_KPARAM_INFO
	.align		4
.L_7:
        /*0008*/ 	.byte	0x04, 0x17
        /*000a*/ 	.short	(.L_9 - .L_8)
.L_8:
        /*000c*/ 	.word	0x00000000
        /*0010*/ 	.short	0x0001
        /*0012*/ 	.short	0x0008
        /*0014*/ 	.byte	0x00, 0xf5, 0x21, 0x00


	//----- nvinfo : EIATTR_KPARAM_INFO
	.align		4
.L_9:
        /*0018*/ 	.byte	0x04, 0x17
        /*001a*/ 	.short	(.L_11 - .L_10)
.L_10:
        /*001c*/ 	.word	0x00000000
        /*0020*/ 	.short	0x0000
        /*0022*/ 	.short	0x0000
        /*0024*/ 	.byte	0x00, 0xf5, 0x21, 0x00


	//----- nvinfo : EIATTR_SPARSE_MMA_MASK
	.align		4
.L_11:
        /*0028*/ 	.byte	0x03, 0x50
        /*002a*/ 	.short	0x0000


	//----- nvinfo : EIATTR_MAXREG_COUNT
	.align		4
        /*002c*/ 	.byte	0x03, 0x1b
        /*002e*/ 	.short	0x00ff


	//----- nvinfo : EIATTR_MERCURY_ISA_VERSION
	.align		4
        /*0030*/ 	.byte	0x03, 0x5f
        /*0032*/ 	.short	0x0101


	//----- nvinfo : EIATTR_VRC_CTA_INIT_COUNT
	.align		4
        /*0034*/ 	.byte	0x02, 0x4a
	.zero		1
	.zero		1


	//----- nvinfo : EIATTR_EXIT_INSTR_OFFSETS
	.align		4
        /*0038*/ 	.byte	0x04, 0x1c
        /*003a*/ 	.short	(.L_13 - .L_12)


	//   ....[0]....
.L_12:
        /*003c*/ 	.word	0x00000060


	//   ....[1]....
        /*0040*/ 	.word	0x00000120


	//----- nvinfo : EIATTR_MAX_THREADS
	.align		4
.L_13:
        /*0044*/ 	.byte	0x04, 0x05
        /*0046*/ 	.short	(.L_15 - .L_14)
.L_14:
        /*0048*/ 	.word	0x00000014
        /*004c*/ 	.word	0x00000001
        /*0050*/ 	.word	0x00000001


	//----- nvinfo : EIATTR_CBANK_PARAM_SIZE
	.align		4
.L_15:
        /*0054*/ 	.byte	0x03, 0x19
        /*0056*/ 	.short	0x0010


	//----- nvinfo : EIATTR_PARAM_CBANK
	.align		4
        /*0058*/ 	.byte	0x04, 0x0a
        /*005a*/ 	.short	(.L_17 - .L_16)
	.align		4
.L_16:
        /*005c*/ 	.word	index@(.nv.constant0.default_function_kernel)
        /*0060*/ 	.short	0x0380
        /*0062*/ 	.short	0x0010


	//----- nvinfo : EIATTR_SW_WAR
	.align		4
.L_17:
        /*0064*/ 	.byte	0x04, 0x36
        /*0066*/ 	.short	(.L_19 - .L_18)
.L_18:
        /*0068*/ 	.word	0x00000008
.L_19:


//--------------------- .nv.callgraph             --------------------------
	.section	.nv.callgraph,"",@"SHT_CUDA_CALLGRAPH"
	.align	4
	.sectionentsize	8
	.align		4
        /*0000*/ 	.word	0x00000000
	.align		4
        /*0004*/ 	.word	0xffffffff
	.align		4
        /*0008*/ 	.word	0x00000000
	.align		4
        /*000c*/ 	.word	0xfffffffe
	.align		4
        /*0010*/ 	.word	0x00000000
	.align		4
        /*0014*/ 	.word	0xfffffffd
	.align		4
        /*0018*/ 	.word	0x00000000
	.align		4
        /*001c*/ 	.word	0xfffffffc


//--------------------- .text.default_function_kernel --------------------------
	.section	.text.default_function_kernel,"ax",@progbits
	.align	128
        .global         default_function_kernel
        .type           default_function_kernel,@function
        .size           default_function_kernel,(.L_x_1 - default_function_kernel)
        .other          default_function_kernel,@"STO_CUDA_ENTRY STV_DEFAULT"
default_function_kernel:
.text.default_function_kernel:
[----:B------:R-:W-:Y:S01]  /*0000*/  LDC R1, c[0x0][0x37c] ;  /* 0x0000df00ff017b82 */ /* 0x000fe20000000800 */
[----:B------:R-:W0:Y:S01]  /*0010*/  S2R R4, SR_TID.X ;  /* 0x0000000000047919 */ /* 0x000e220000002100 */
[----:B------:R-:W1:Y:S01]  /*0020*/  S2R R5, SR_CTAID.X ;  /* 0x0000000000057919 */ /* 0x000e620000002500 */
[----:B0-----:R-:W-:-:S05]  /*0030*/  SHF.R.U32.HI R0, RZ, 0x1, R4 ;  /* 0x00000001ff007819 */ /* 0x001fca0000011604 */
[----:B-1----:R-:W-:-:S05]  /*0040*/  IMAD R0, R5, 0xa, R0 ;  /* 0x0000000a05007824 */ /* 0x002fca00078e0200 */
[----:B------:R-:W-:-:S13]  /*0050*/  ISETP.GT.U32.AND P0, PT, R0, 0x3e8, PT ;  /* 0x000003e80000780c */ /* 0x000fda0003f04070 */
[----:B------:R-:W-:Y:S05]  /*0060*/  @P0 EXIT ;  /* 0x000000000000094d */ /* 0x000fea0003800000 */
[----:B------:R-:W0:Y:S01]  /*0070*/  LDC.64 R2, c[0x0][0x388] ;  /* 0x0000e200ff027b82 */ /* 0x000e220000000a00 */
[----:B------:R-:W1:Y:S01]  /*0080*/  LDCU.64 UR4, c[0x0][0x358] ;  /* 0x00006b00ff0477ac */ /* 0x000e620008000a00 */
[----:B------:R-:W-:Y:S01]  /*0090*/  IMAD R5, R5, 0x14, R4 ;  /* 0x0000001405057824 */ /* 0x000fe200078e0204 */
[----:B------:R-:W2:Y:S03]  /*00a0*/  LDCU.64 UR6, c[0x0][0x380] ;  /* 0x00007000ff0677ac */ /* 0x000ea60008000a00 */
[----:B0-----:R-:W-:-:S06]  /*00b0*/  IMAD.WIDE.U32 R2, R5, 0x4, R2 ;  /* 0x0000000405027825 */ /* 0x001fcc00078e0002 */
[----:B-1----:R-:W3:Y:S01]  /*00c0*/  LDG.E.CONSTANT R2, desc[UR4][R2.64] ;  /* 0x0000000402027981 */ /* 0x002ee2000c1e9900 */
[----:B--2---:R-:W-:-:S05]  /*00d0*/  IADD3 R4, P1, PT, R5, UR6, RZ ;  /* 0x0000000605047c10 */ /* 0x004fca000ff3e0ff */
[----:B------:R-:W-:Y:S01]  /*00e0*/  IMAD.X R5, RZ, RZ, UR7, P1 ;  /* 0x00000007ff057e24 */ /* 0x000fe200088e06ff */
[----:B---3--:R-:W-:-:S04]  /*00f0*/  FSETP.NAN.AND P0, PT, R2, R2, PT ;  /* 0x000000020200720b */ /* 0x008fc80003f08000 */
[----:B------:R-:W-:-:S05]  /*0100*/  SEL R7, RZ, 0x1, !P0 ;  /* 0x00000001ff077807 */ /* 0x000fca0004000000 */
[----:B------:R-:W-:Y:S01]  /*0110*/  STG.E.U8 desc[UR4][R4.64], R7 ;  /* 0x0000000704007986 */ /* 0x000fe2000c101104 */
[----:B------:R-:W-:Y:S05]  /*0120*/  EXIT ;  /* 0x000000000000794d */ /* 0x000fea0003800000 */
.L_x_0:
[----:B------:R-:W-:-:S00]  /*0130*/  BRA `(.L_x_0) ;  /* 0xfffffffc00fc7947 */ /* 0x000fc0000383ffff */
[----:B------:R-:W-:-:S00]  /*0140*/  NOP ;  /* 0x0000000000007918 */ /* 0x000fc00000000000 */
        /* <DEDUP_REMOVED lines=11> */
.L_x_1:


//--------------------- .nv.shared.reserved.0     --------------------------
	.section	.nv.shared.reserved.0,"aw",@nobits
	.weak		__nv_reservedSMEM_offset_0_alias
	.size		__nv_reservedSMEM_offset_0_alias, 0, 64
	.other		__nv_reservedSMEM_offset_0_alias,@"STO_CUDA_RESERVED_SHARED STV_DEFAULT"
__nv_reservedSMEM_offset_0_alias:
	.zero		0
	.zero		64


//--------------------- .nv.constant0.default_function_kernel --------------------------
	.section	.nv.constant0.default_function_kernel,"a",@progbits
	.sectionflags	@""
	.align	4
.nv.constant0.default_function_kernel:
	.zero		912


//--------------------- SYMBOLS --------------------------

	.type		.nv.reservedSmem.offset0,@object
	.size		.nv.reservedSmem.offset0,0x4
